//
// Generated by NVIDIA NVVM Compiler
//
// Compiler Build ID: CL-36424714
// Cuda compilation tools, release 13.0, V13.0.88
// Based on NVVM 20.0.0
//

.version 9.0
.target sm_100
.address_size 64

	// .globl	_Z17warpaffine_kernelPhiiiS_iiih6affine

.visible .entry _Z17warpaffine_kernelPhiiiS_iiih6affine(
	.param .u64 .ptr .align 1 _Z17warpaffine_kernelPhiiiS_iiih6affine_param_0,
	.param .u32 _Z17warpaffine_kernelPhiiiS_iiih6affine_param_1,
	.param .u32 _Z17warpaffine_kernelPhiiiS_iiih6affine_param_2,
	.param .u32 _Z17warpaffine_kernelPhiiiS_iiih6affine_param_3,
	.param .u64 .ptr .align 1 _Z17warpaffine_kernelPhiiiS_iiih6affine_param_4,
	.param .u32 _Z17warpaffine_kernelPhiiiS_iiih6affine_param_5,
	.param .u32 _Z17warpaffine_kernelPhiiiS_iiih6affine_param_6,
	.param .u32 _Z17warpaffine_kernelPhiiiS_iiih6affine_param_7,
	.param .u8 _Z17warpaffine_kernelPhiiiS_iiih6affine_param_8,
	.param .align 4 .b8 _Z17warpaffine_kernelPhiiiS_iiih6affine_param_9[48]
)
{
	.local .align 1 .b8 	__local_depot0[3];
	.reg .b64 	%SP;
	.reg .b64 	%SPL;
	.reg .pred 	%p<13>;
	.reg .b16 	%rs<32>;
	.reg .b32 	%r<30>;
	.reg .b32 	%f<62>;
	.reg .b64 	%rd<41>;

	mov.u64 	%SPL, __local_depot0;
	cvta.local.u64 	%SP, %SPL;
	ld.param.u64 	%rd9, [_Z17warpaffine_kernelPhiiiS_iiih6affine_param_0];
	ld.param.f32 	%f7, [_Z17warpaffine_kernelPhiiiS_iiih6affine_param_9+44];
	ld.param.f32 	%f8, [_Z17warpaffine_kernelPhiiiS_iiih6affine_param_9+36];
	ld.param.f32 	%f9, [_Z17warpaffine_kernelPhiiiS_iiih6affine_param_9+40];
	ld.param.f32 	%f10, [_Z17warpaffine_kernelPhiiiS_iiih6affine_param_9+32];
	ld.param.f32 	%f11, [_Z17warpaffine_kernelPhiiiS_iiih6affine_param_9+24];
	ld.param.f32 	%f12, [_Z17warpaffine_kernelPhiiiS_iiih6affine_param_9+28];
	ld.param.u32 	%r7, [_Z17warpaffine_kernelPhiiiS_iiih6affine_param_1];
	ld.param.u32 	%r8, [_Z17warpaffine_kernelPhiiiS_iiih6affine_param_2];
	ld.param.u32 	%r9, [_Z17warpaffine_kernelPhiiiS_iiih6affine_param_3];
	ld.param.u64 	%rd10, [_Z17warpaffine_kernelPhiiiS_iiih6affine_param_4];
	ld.param.u32 	%r10, [_Z17warpaffine_kernelPhiiiS_iiih6affine_param_7];
	ld.param.u8 	%rs31, [_Z17warpaffine_kernelPhiiiS_iiih6affine_param_8];
	mov.u32 	%r11, %ctaid.x;
	mov.u32 	%r12, %ntid.x;
	mov.u32 	%r13, %tid.x;
	mad.lo.s32 	%r1, %r11, %r12, %r13;
	mov.u32 	%r14, %ctaid.y;
	mov.u32 	%r15, %ntid.y;
	mov.u32 	%r16, %tid.y;
	mad.lo.s32 	%r2, %r14, %r15, %r16;
	cvt.rn.f32.s32 	%f13, %r1;
	cvt.rn.f32.u32 	%f14, %r2;
	mul.f32 	%f15, %f12, %f14;
	fma.rn.f32 	%f16, %f11, %f13, %f15;
	add.f32 	%f1, %f10, %f16;
	mul.f32 	%f17, %f9, %f14;
	fma.rn.f32 	%f18, %f8, %f13, %f17;
	add.f32 	%f2, %f7, %f18;
	setp.lt.f32 	%p1, %f1, 0fBF800000;
	cvt.rn.f32.s32 	%f19, %r7;
	setp.ge.f32 	%p2, %f1, %f19;
	or.pred  	%p3, %p1, %p2;
	setp.lt.f32 	%p4, %f2, 0fBF800000;
	cvt.rn.f32.s32 	%f20, %r8;
	setp.ge.f32 	%p5, %f2, %f20;
	or.pred  	%p6, %p4, %p5;
	or.pred  	%p7, %p3, %p6;
	mov.u16 	%rs29, %rs31;
	mov.u16 	%rs30, %rs31;
	@%p7 bra 	$L__BB0_11;
	add.u64 	%rd40, %SP, 0;
	cvta.to.local.u64 	%rd13, %rd40;
	cvt.rmi.f32.f32 	%f21, %f1;
	cvt.rzi.s32.f32 	%r3, %f21;
	cvt.rmi.f32.f32 	%f22, %f2;
	cvt.rzi.s32.f32 	%r4, %f22;
	add.f32 	%f23, %f21, 0f3F800000;
	cvt.rzi.s32.f32 	%r5, %f23;
	add.f32 	%f24, %f22, 0f3F800000;
	cvt.rzi.s32.f32 	%r6, %f24;
	cvt.rn.f32.s32 	%f25, %r3;
	sub.f32 	%f3, %f1, %f25;
	sub.f32 	%f4, %f2, %f25;
	cvt.rn.f32.s32 	%f26, %r5;
	sub.f32 	%f5, %f26, %f1;
	cvt.rn.f32.s32 	%f27, %r6;
	sub.f32 	%f6, %f27, %f2;
	st.local.u8 	[%rd13], %rs31;
	st.local.u8 	[%rd13+1], %rs31;
	st.local.u8 	[%rd13+2], %rs31;
	setp.lt.s32 	%p8, %r4, 0;
	mov.u64 	%rd37, %rd40;
	mov.u64 	%rd38, %rd40;
	@%p8 bra 	$L__BB0_5;
	setp.lt.s32 	%p9, %r3, 0;
	add.u64 	%rd37, %SP, 0;
	@%p9 bra 	$L__BB0_4;
	mul.lo.s32 	%r17, %r4, %r9;
	cvt.s64.s32 	%rd15, %r17;
	mul.lo.s32 	%r18, %r3, 3;
	cvt.u64.u32 	%rd16, %r18;
	add.s64 	%rd17, %rd15, %rd16;
	add.s64 	%rd37, %rd9, %rd17;
$L__BB0_4:
	mul.lo.s32 	%r19, %r4, %r9;
	cvt.s64.s32 	%rd18, %r19;
	mul.lo.s32 	%r20, %r5, 3;
	cvt.s64.s32 	%rd19, %r20;
	add.s64 	%rd20, %rd19, %rd18;
	add.s64 	%rd38, %rd9, %rd20;
$L__BB0_5:
	setp.gt.s32 	%p10, %r6, %r8;
	mov.u16 	%rs27, %rs31;
	mov.u16 	%rs28, %rs31;
	@%p10 bra 	$L__BB0_10;
	setp.lt.s32 	%p11, %r3, 0;
	add.u64 	%rd40, %SP, 0;
	@%p11 bra 	$L__BB0_8;
	mul.lo.s32 	%r21, %r6, %r9;
	cvt.s64.s32 	%rd23, %r21;
	mul.lo.s32 	%r22, %r3, 3;
	cvt.u64.u32 	%rd24, %r22;
	add.s64 	%rd25, %rd23, %rd24;
	add.s64 	%rd40, %rd9, %rd25;
$L__BB0_8:
	setp.gt.s32 	%p12, %r5, %r7;
	mov.u16 	%rs27, %rs31;
	mov.u16 	%rs28, %rs31;
	@%p12 bra 	$L__BB0_10;
	mul.lo.s32 	%r23, %r6, %r9;
	cvt.s64.s32 	%rd26, %r23;
	mul.lo.s32 	%r24, %r5, 3;
	cvt.s64.s32 	%rd27, %r24;
	add.s64 	%rd28, %rd26, %rd27;
	cvta.to.global.u64 	%rd29, %rd9;
	add.s64 	%rd30, %rd29, %rd28;
	ld.global.u8 	%rs28, [%rd30];
	ld.global.u8 	%rs27, [%rd30+1];
	ld.global.u8 	%rs31, [%rd30+2];
$L__BB0_10:
	mul.f32 	%f28, %f5, %f6;
	mul.f32 	%f29, %f3, %f6;
	mul.f32 	%f30, %f4, %f5;
	mul.f32 	%f31, %f3, %f4;
	ld.u8 	%rs14, [%rd37];
	cvt.rn.f32.u16 	%f32, %rs14;
	ld.u8 	%rs15, [%rd38];
	cvt.rn.f32.u16 	%f33, %rs15;
	mul.f32 	%f34, %f29, %f33;
	fma.rn.f32 	%f35, %f28, %f32, %f34;
	ld.u8 	%rs16, [%rd40];
	cvt.rn.f32.u16 	%f36, %rs16;
	fma.rn.f32 	%f37, %f30, %f36, %f35;
	cvt.rn.f32.u16 	%f38, %rs28;
	fma.rn.f32 	%f39, %f31, %f38, %f37;
	add.f32 	%f40, %f39, 0f3F000000;
	cvt.rmi.f32.f32 	%f41, %f40;
	cvt.rzi.u32.f32 	%r25, %f41;
	cvt.u16.u32 	%rs29, %r25;
	ld.u8 	%rs18, [%rd37+1];
	cvt.rn.f32.u16 	%f42, %rs18;
	ld.u8 	%rs19, [%rd38+1];
	cvt.rn.f32.u16 	%f43, %rs19;
	mul.f32 	%f44, %f29, %f43;
	fma.rn.f32 	%f45, %f28, %f42, %f44;
	ld.u8 	%rs20, [%rd40+1];
	cvt.rn.f32.u16 	%f46, %rs20;
	fma.rn.f32 	%f47, %f30, %f46, %f45;
	cvt.rn.f32.u16 	%f48, %rs27;
	fma.rn.f32 	%f49, %f31, %f48, %f47;
	add.f32 	%f50, %f49, 0f3F000000;
	cvt.rmi.f32.f32 	%f51, %f50;
	cvt.rzi.u32.f32 	%r26, %f51;
	cvt.u16.u32 	%rs30, %r26;
	ld.u8 	%rs22, [%rd37+2];
	cvt.rn.f32.u16 	%f52, %rs22;
	ld.u8 	%rs23, [%rd38+2];
	cvt.rn.f32.u16 	%f53, %rs23;
	mul.f32 	%f54, %f29, %f53;
	fma.rn.f32 	%f55, %f28, %f52, %f54;
	ld.u8 	%rs24, [%rd40+2];
	cvt.rn.f32.u16 	%f56, %rs24;
	fma.rn.f32 	%f57, %f30, %f56, %f55;
	cvt.rn.f32.u16 	%f58, %rs31;
	fma.rn.f32 	%f59, %f31, %f58, %f57;
	add.f32 	%f60, %f59, 0f3F000000;
	cvt.rmi.f32.f32 	%f61, %f60;
	cvt.rzi.u32.f32 	%r27, %f61;
	cvt.u16.u32 	%rs31, %r27;
$L__BB0_11:
	cvta.to.global.u64 	%rd31, %rd10;
	mul.lo.s32 	%r28, %r10, %r2;
	cvt.s64.s32 	%rd32, %r28;
	mul.lo.s32 	%r29, %r1, 3;
	cvt.s64.s32 	%rd33, %r29;
	add.s64 	%rd34, %rd32, %rd33;
	add.s64 	%rd35, %rd31, %rd34;
	st.global.u8 	[%rd35], %rs29;
	st.global.u8 	[%rd35+1], %rs30;
	st.global.u8 	[%rd35+2], %rs31;
	ret;

}


// ===== COMPILED SASS (sm_100) =====

	.target	sm_100

	.elftype	@"ET_EXEC"


//--------------------- .note.nv.tkinfo           --------------------------
	.section	.note.nv.tkinfo,"",@"SHT_NOTE"
	.sectionflags	@"SHF_NOTE_NV_TKINFO"
	.tkinfo
        /*0018*/ 	.word	0x00000002
        /*0030*/ 	.string	""
        /*0030*/ 	.string	"ptxas"
        /*0030*/ 	.string	"Cuda compilation tools, release 13.0, V13.0.88"
        /*0030*/ 	.string	"Build cuda_13.0.r13.0/compiler.36424714_0"
        /*0030*/ 	.string	"-arch sm_100 -m 64 "



//--------------------- .note.nv.cuinfo           --------------------------
	.section	.note.nv.cuinfo,"",@"SHT_NOTE"
	.sectionflags	@"SHF_NOTE_NV_CUINFO"
        /*0018*/ 	.short	0x0002
        /*001a*/ 	.short	0x0064
        /*001c*/ 	.short	0x0082
	.zero		2


//--------------------- .nv.info                  --------------------------
	.section	.nv.info,"",@"SHT_CUDA_INFO"
	.align	4


	//----- nvinfo : EIATTR_REGCOUNT
	.align		4
        /*0000*/ 	.byte	0x04, 0x2f
        /*0002*/ 	.short	(.L_1 - .L_0)
	.align		4
.L_0:
        /*0004*/ 	.word	index@(_Z17warpaffine_kernelPhiiiS_iiih6affine)
        /*0008*/ 	.word	0x0000001d


	//----- nvinfo : EIATTR_FRAME_SIZE
	.align		4
.L_1:
        /*000c*/ 	.byte	0x04, 0x11
        /*000e*/ 	.short	(.L_3 - .L_2)
	.align		4
.L_2:
        /*0010*/ 	.word	index@(_Z17warpaffine_kernelPhiiiS_iiih6affine)
        /*0014*/ 	.word	0x00000008


	//----- nvinfo : EIATTR_MIN_STACK_SIZE
	.align		4
.L_3:
        /*0018*/ 	.byte	0x04, 0x12
        /*001a*/ 	.short	(.L_5 - .L_4)
	.align		4
.L_4:
        /*001c*/ 	.word	index@(_Z17warpaffine_kernelPhiiiS_iiih6affine)
        /*0020*/ 	.word	0x00000008
.L_5:


//--------------------- .nv.compat                --------------------------
	.section	.nv.compat,"",@"SHT_CUDA_COMPAT_INFO"
	.align	4
        /*0000*/ 	.byte	0x02, 0x09, 0x00, 0x00, 0x02, 0x02, 0x01, 0x00, 0x02, 0x05, 0x05, 0x00, 0x03, 0x07, 0x01, 0x01
        /*0010*/ 	.byte	0x02, 0x03, 0x00, 0x00, 0x02, 0x06, 0x01, 0x00, 0x04, 0x0b, 0x08, 0x00, 0x09, 0x00, 0x00, 0x00
        /*0020*/ 	.byte	0x00, 0x00, 0x00, 0x00


//--------------------- .nv.info._Z17warpaffine_kernelPhiiiS_iiih6affine --------------------------
	.section	.nv.info._Z17warpaffine_kernelPhiiiS_iiih6affine,"",@"SHT_CUDA_INFO"
	.sectionflags	@""
	.align	4


	//----- nvinfo : EIATTR_CUDA_API_VERSION
	.align		4
        /*0000*/ 	.byte	0x04, 0x37
        /*0002*/ 	.short	(.L_7 - .L_6)
.L_6:
        /*0004*/ 	.word	0x00000082


	//----- nvinfo : EIATTR_KPARAM_INFO
	.align		4
.L_7:
        /*0008*/ 	.byte	0x04, 0x17
        /*000a*/ 	.short	(.L_9 - .L_8)
.L_8:
        /*000c*/ 	.word	0x00000000
        /*0010*/ 	.short	0x0009
        /*0012*/ 	.short	0x0030
        /*0014*/ 	.byte	0x00, 0xf0, 0xc1, 0x00


	//----- nvinfo : EIATTR_KPARAM_INFO
	.align		4
.L_9:
        /*0018*/ 	.byte	0x04, 0x17
        /*001a*/ 	.short	(.L_11 - .L_10)
.L_10:
        /*001c*/ 	.word	0x00000000
        /*0020*/ 	.short	0x0008
        /*0022*/ 	.short	0x002c
        /*0024*/ 	.byte	0x00, 0xf0, 0x05, 0x00


	//----- nvinfo : EIATTR_KPARAM_INFO
	.align		4
.L_11:
        /*0028*/ 	.byte	0x04, 0x17
        /*002a*/ 	.short	(.L_13 - .L_12)
.L_12:
        /*002c*/ 	.word	0x00000000
        /*0030*/ 	.short	0x0007
        /*0032*/ 	.short	0x0028
        /*0034*/ 	.byte	0x00, 0xf0, 0x11, 0x00


	//----- nvinfo : EIATTR_KPARAM_INFO
	.align		4
.L_13:
        /*0038*/ 	.byte	0x04, 0x17
        /*003a*/ 	.short	(.L_15 - .L_14)
.L_14:
        /*003c*/ 	.word	0x00000000
        /*0040*/ 	.short	0x0006
        /*0042*/ 	.short	0x0024
        /*0044*/ 	.byte	0x00, 0xf0, 0x11, 0x00


	//----- nvinfo : EIATTR_KPARAM_INFO
	.align		4
.L_15:
        /*0048*/ 	.byte	0x04, 0x17
        /*004a*/ 	.short	(.L_17 - .L_16)
.L_16:
        /*004c*/ 	.word	0x00000000
        /*0050*/ 	.short	0x0005
        /*0052*/ 	.short	0x0020
        /*0054*/ 	.byte	0x00, 0xf0, 0x11, 0x00


	//----- nvinfo : EIATTR_KPARAM_INFO
	.align		4
.L_17:
        /*0058*/ 	.byte	0x04, 0x17
        /*005a*/ 	.short	(.L_19 - .L_18)
.L_18:
        /*005c*/ 	.word	0x00000000
        /*0060*/ 	.short	0x0004
        /*0062*/ 	.short	0x0018
        /*0064*/ 	.byte	0x00, 0xf5, 0x21, 0x00


	//----- nvinfo : EIATTR_KPARAM_INFO
	.align		4
.L_19:
        /*0068*/ 	.byte	0x04, 0x17
        /*006a*/ 	.short	(.L_21 - .L_20)
.L_20:
        /*006c*/ 	.word	0x00000000
        /*0070*/ 	.short	0x0003
        /*0072*/ 	.short	0x0010
        /*0074*/ 	.byte	0x00, 0xf0, 0x11, 0x00


	//----- nvinfo : EIATTR_KPARAM_INFO
	.align		4
.L_21:
        /*0078*/ 	.byte	0x04, 0x17
        /*007a*/ 	.short	(.L_23 - .L_22)
.L_22:
        /*007c*/ 	.word	0x00000000
        /*0080*/ 	.short	0x0002
        /*0082*/ 	.short	0x000c
        /*0084*/ 	.byte	0x00, 0xf0, 0x11, 0x00


	//----- nvinfo : EIATTR_KPARAM_INFO
	.align		4
.L_23:
        /*0088*/ 	.byte	0x04, 0x17
        /*008a*/ 	.short	(.L_25 - .L_24)
.L_24:
        /*008c*/ 	.word	0x00000000
        /*0090*/ 	.short	0x0001
        /*0092*/ 	.short	0x0008
        /*0094*/ 	.byte	0x00, 0xf0, 0x11, 0x00


	//----- nvinfo : EIATTR_KPARAM_INFO
	.align		4
.L_25:
        /*0098*/ 	.byte	0x04, 0x17
        /*009a*/ 	.short	(.L_27 - .L_26)
.L_26:
        /*009c*/ 	.word	0x00000000
        /*00a0*/ 	.short	0x0000
        /*00a2*/ 	.short	0x0000
        /*00a4*/ 	.byte	0x00, 0xf5, 0x21, 0x00


	//----- nvinfo : EIATTR_SPARSE_MMA_MASK
	.align		4
.L_27:
        /*00a8*/ 	.byte	0x03, 0x50
        /*00aa*/ 	.short	0x0000


	//----- nvinfo : EIATTR_MAXREG_COUNT
	.align		4
        /*00ac*/ 	.byte	0x03, 0x1b
        /*00ae*/ 	.short	0x00ff


	//----- nvinfo : EIATTR_MERCURY_ISA_VERSION
	.align		4
        /*00b0*/ 	.byte	0x03, 0x5f
        /*00b2*/ 	.short	0x0101


	//----- nvinfo : EIATTR_VRC_CTA_INIT_COUNT
	.align		4
        /*00b4*/ 	.byte	0x02, 0x4a
	.zero		1
	.zero		1


	//----- nvinfo : EIATTR_EXIT_INSTR_OFFSETS
	.align		4
        /*00b8*/ 	.byte	0x04, 0x1c
        /*00ba*/ 	.short	(.L_29 - .L_28)


	//   ....[0]....
.L_28:
        /*00bc*/ 	.word	0x00000a80


	//----- nvinfo : EIATTR_CRS_STACK_SIZE
	.align		4
.L_29:
        /*00c0*/ 	.byte	0x04, 0x1e
        /*00c2*/ 	.short	(.L_31 - .L_30)
.L_30:
        /*00c4*/ 	.word	0x00000000


	//----- nvinfo : EIATTR_CBANK_PARAM_SIZE
	.align		4
.L_31:
        /*00c8*/ 	.byte	0x03, 0x19
        /*00ca*/ 	.short	0x0060


	//----- nvinfo : EIATTR_PARAM_CBANK
	.align		4
        /*00cc*/ 	.byte	0x04, 0x0a
        /*00ce*/ 	.short	(.L_33 - .L_32)
	.align		4
.L_32:
        /*00d0*/ 	.word	index@(.nv.constant0._Z17warpaffine_kernelPhiiiS_iiih6affine)
        /*00d4*/ 	.short	0x0380
        /*00d6*/ 	.short	0x0060


	//----- nvinfo : EIATTR_SW_WAR
	.align		4
.L_33:
        /*00d8*/ 	.byte	0x04, 0x36
        /*00da*/ 	.short	(.L_35 - .L_34)
.L_34:
        /*00dc*/ 	.word	0x00000008
.L_35:


//--------------------- .nv.callgraph             --------------------------
	.section	.nv.callgraph,"",@"SHT_CUDA_CALLGRAPH"
	.align	4
	.sectionentsize	8
	.align		4
        /*0000*/ 	.word	0x00000000
	.align		4
        /*0004*/ 	.word	0xffffffff
	.align		4
        /*0008*/ 	.word	0x00000000
	.align		4
        /*000c*/ 	.word	0xfffffffe
	.align		4
        /*0010*/ 	.word	0x00000000
	.align		4
        /*0014*/ 	.word	0xfffffffd
	.align		4
        /*0018*/ 	.word	0x00000000
	.align		4
        /*001c*/ 	.word	0xfffffffc


//--------------------- .text._Z17warpaffine_kernelPhiiiS_iiih6affine --------------------------
	.section	.text._Z17warpaffine_kernelPhiiiS_iiih6affine,"ax",@progbits
	.align	128
        .global         _Z17warpaffine_kernelPhiiiS_iiih6affine
        .type           _Z17warpaffine_kernelPhiiiS_iiih6affine,@function
        .size           _Z17warpaffine_kernelPhiiiS_iiih6affine,(.L_x_7 - _Z17warpaffine_kernelPhiiiS_iiih6affine)
        .other          _Z17warpaffine_kernelPhiiiS_iiih6affine,@"STO_CUDA_ENTRY STV_DEFAULT"
_Z17warpaffine_kernelPhiiiS_iiih6affine:
.text._Z17warpaffine_kernelPhiiiS_iiih6affine:
[----:B------:R-:W0:Y:S01]  /*0000*/  LDC R1, c[0x0][0x37c] ;  /* 0x0000df00ff017b82 */ /* 0x000e220000000800 */
[----:B------:R-:W1:Y:S01]  /*0010*/  S2R R5, SR_TID.Y ;  /* 0x0000000000057919 */ /* 0x000e620000002200 */
[----:B------:R-:W2:Y:S06]  /*0020*/  LDCU UR7, c[0x0][0x2fc] ;  /* 0x00005f80ff0777ac */ /* 0x000eac0008000800 */
[----:B------:R-:W3:Y:S01]  /*0030*/  LDC R6, c[0x0][0x360] ;  /* 0x0000d800ff067b82 */ /* 0x000ee20000000800 */
[----:B0-----:R-:W-:Y:S01]  /*0040*/  VIADD R1, R1, 0xfffffff8 ;  /* 0xfffffff801017836 */ /* 0x001fe20000000000 */
[----:B------:R-:W3:Y:S01]  /*0050*/  S2R R3, SR_TID.X ;  /* 0x0000000000037919 */ /* 0x000ee20000002100 */
[----:B------:R-:W0:Y:S01]  /*0060*/  LDCU.64 UR10, c[0x0][0x3c8] ;  /* 0x00007900ff0a77ac */ /* 0x000e220008000a00 */
[----:B------:R-:W-:Y:S01]  /*0070*/  BSSY.RECONVERGENT B0, `(.L_x_0) ;  /* 0x0000095000007945 */ /* 0x000fe20003800200 */
[----:B------:R-:W4:Y:S03]  /*0080*/  LDCU.128 UR12, c[0x0][0x3d0] ;  /* 0x00007a00ff0c77ac */ /* 0x000f260008000c00 */
[----:B------:R-:W1:Y:S01]  /*0090*/  S2UR UR5, SR_CTAID.Y ;  /* 0x00000000000579c3 */ /* 0x000e620000002600 */
[----:B------:R-:W5:Y:S01]  /*00a0*/  LDCU.64 UR16, c[0x0][0x388] ;  /* 0x00007100ff1077ac */ /* 0x000f620008000a00 */
[----:B------:R-:W2:Y:S06]  /*00b0*/  LDCU UR6, c[0x0][0x2f8] ;  /* 0x00005f00ff0677ac */ /* 0x000eac0008000800 */
[----:B------:R-:W1:Y:S01]  /*00c0*/  LDC R0, c[0x0][0x364] ;  /* 0x0000d900ff007b82 */ /* 0x000e620000000800 */
[----:B------:R-:W0:Y:S07]  /*00d0*/  LDCU.U8 UR8, c[0x0][0x3ac] ;  /* 0x00007580ff0877ac */ /* 0x000e2e0008000000 */
[----:B------:R-:W3:Y:S01]  /*00e0*/  S2UR UR4, SR_CTAID.X ;  /* 0x00000000000479c3 */ /* 0x000ee20000002500 */
[----:B-----5:R-:W-:-:S02]  /*00f0*/  I2FP.F32.S32 R4, UR17 ;  /* 0x0000001100047c45 */ /* 0x020fc40008201400 */
[----:B--2---:R-:W-:Y:S01]  /*0100*/  IADD3 R18, P2, PT, R1, UR6, RZ ;  /* 0x0000000601127c10 */ /* 0x004fe2000ff5e0ff */
[----:B0-----:R-:W-:Y:S01]  /*0110*/  IMAD.U32 R7, RZ, RZ, UR8 ;  /* 0x00000008ff077e24 */ /* 0x001fe2000f8e00ff */
[----:B------:R-:W-:-:S03]  /*0120*/  MOV R9, UR8 ;  /* 0x0000000800097c02 */ /* 0x000fc60008000f00 */
[----:B------:R-:W-:Y:S02]  /*0130*/  IMAD.X R13, RZ, RZ, UR7, P2 ;  /* 0x00000007ff0d7e24 */ /* 0x000fe400090e06ff */
[----:B-1----:R-:W-:Y:S02]  /*0140*/  IMAD R0, R0, UR5, R5 ;  /* 0x0000000500007c24 */ /* 0x002fe4000f8e0205 */
[----:B---3--:R-:W-:-:S03]  /*0150*/  IMAD R6, R6, UR4, R3 ;  /* 0x0000000406067c24 */ /* 0x008fc6000f8e0203 */
[----:B------:R-:W-:Y:S01]  /*0160*/  I2FP.F32.U32 R3, R0 ;  /* 0x0000000000037245 */ /* 0x000fe20000201000 */
[----:B------:R-:W0:Y:S01]  /*0170*/  LDCU.64 UR4, c[0x0][0x358] ;  /* 0x00006b00ff0477ac */ /* 0x000e220008000a00 */
[----:B------:R-:W-:-:S03]  /*0180*/  I2FP.F32.S32 R2, R6 ;  /* 0x0000000600027245 */ /* 0x000fc60000201400 */
[C---:B------:R-:W-:Y:S01]  /*0190*/  FMUL R5, R3.reuse, UR11 ;  /* 0x0000000b03057c20 */ /* 0x040fe20008400000 */
[----:B----4-:R-:W-:-:S03]  /*01a0*/  FMUL R3, R3, UR14 ;  /* 0x0000000e03037c20 */ /* 0x010fc60008400000 */
[C---:B------:R-:W-:Y:S01]  /*01b0*/  FFMA R5, R2.reuse, UR10, R5 ;  /* 0x0000000a02057c23 */ /* 0x040fe20008000005 */
[----:B------:R-:W-:Y:S01]  /*01c0*/  FFMA R3, R2, UR13, R3 ;  /* 0x0000000d02037c23 */ /* 0x000fe20008000003 */
[----:B------:R-:W-:Y:S02]  /*01d0*/  I2FP.F32.S32 R2, UR16 ;  /* 0x0000001000027c45 */ /* 0x000fe40008201400 */
[----:B------:R-:W-:Y:S01]  /*01e0*/  FADD R5, R5, UR12 ;  /* 0x0000000c05057e21 */ /* 0x000fe20008000000 */
[----:B------:R-:W-:-:S04]  /*01f0*/  FADD R3, R3, UR15 ;  /* 0x0000000f03037e21 */ /* 0x000fc80008000000 */
[----:B------:R-:W-:Y:S02]  /*0200*/  FSETP.GE.AND P0, PT, R5, R2, PT ;  /* 0x000000020500720b */ /* 0x000fe40003f06000 */
[----:B------:R-:W-:Y:S01]  /*0210*/  FSETP.GE.AND P1, PT, R3, R4, PT ;  /* 0x000000040300720b */ /* 0x000fe20003f26000 */
[----:B------:R-:W-:Y:S01]  /*0220*/  IMAD.U32 R4, RZ, RZ, UR8 ;  /* 0x00000008ff047e24 */ /* 0x000fe2000f8e00ff */
[----:B------:R-:W-:Y:S02]  /*0230*/  FSETP.LT.OR P0, PT, R5, -1, P0 ;  /* 0xbf8000000500780b */ /* 0x000fe40000701400 */
[----:B------:R-:W-:-:S04]  /*0240*/  FSETP.LT.OR P1, PT, R3, -1, P1 ;  /* 0xbf8000000300780b */ /* 0x000fc80000f21400 */
[----:B------:R-:W-:-:S13]  /*0250*/  PLOP3.LUT P0, PT, P0, P1, PT, 0xf8, 0x8f ;  /* 0x00000000008f781c */ /* 0x000fda0000703f70 */
[----:B0-----:R-:W-:Y:S05]  /*0260*/  @P0 BRA `(.L_x_1) ;  /* 0x0000000400d40947 */ /* 0x001fea0003800000 */
[----:B------:R-:W0:Y:S01]  /*0270*/  FRND.FLOOR R7, R3 ;  /* 0x0000000300077307 */ /* 0x000e220000205000 */
[----:B------:R-:W-:Y:S01]  /*0280*/  VIADD R22, R18, -UR6 ;  /* 0x8000000612167c36 */ /* 0x000fe20008000000 */
[----:B------:R-:W-:Y:S01]  /*0290*/  BSSY.RECONVERGENT B1, `(.L_x_2) ;  /* 0x0000025000017945 */ /* 0x000fe20003800200 */
[----:B------:R-:W-:Y:S01]  /*02a0*/  IMAD.MOV.U32 R20, RZ, RZ, R18 ;  /* 0x000000ffff147224 */ /* 0x000fe200078e0012 */
[----:B------:R-:W-:Y:S01]  /*02b0*/  MOV R21, R13 ;  /* 0x0000000d00157202 */ /* 0x000fe20000000f00 */
[----:B------:R-:W-:Y:S01]  /*02c0*/  IMAD.MOV.U32 R19, RZ, RZ, R13 ;  /* 0x000000ffff137224 */ /* 0x000fe200078e000d */
[----:B------:R1:W-:Y:S02]  /*02d0*/  STL.U8 [R22], R9 ;  /* 0x0000000916007387 */ /* 0x0003e40000100000 */
[----:B------:R-:W2:Y:S02]  /*02e0*/  FRND.FLOOR R2, R5 ;  /* 0x0000000500027307 */ /* 0x000ea40000205000 */
[----:B------:R1:W-:Y:S04]  /*02f0*/  STL.U8 [R22+0x1], R9 ;  /* 0x0000010916007387 */ /* 0x0003e80000100000 */
[----:B------:R1:W-:Y:S01]  /*0300*/  STL.U8 [R22+0x2], R9 ;  /* 0x0000020916007387 */ /* 0x0003e20000100000 */
[----:B0-----:R-:W-:Y:S01]  /*0310*/  FADD R17, R7, 1 ;  /* 0x3f80000007117421 */ /* 0x001fe20000000000 */
[----:B------:R-:W0:Y:S01]  /*0320*/  F2I.FLOOR.NTZ R14, R3 ;  /* 0x00000003000e7305 */ /* 0x000e220000207100 */
[----:B--2---:R-:W-:-:S07]  /*0330*/  FADD R2, R2, 1 ;  /* 0x3f80000002027421 */ /* 0x004fce0000000000 */
[----:B------:R-:W2:Y:S01]  /*0340*/  F2I.FLOOR.NTZ R16, R5 ;  /* 0x0000000500107305 */ /* 0x000ea20000207100 */
[----:B0-----:R-:W-:-:S07]  /*0350*/  ISETP.GE.AND P1, PT, R14, RZ, PT ;  /* 0x000000ff0e00720c */ /* 0x001fce0003f26270 */
[----:B------:R-:W0:Y:S01]  /*0360*/  F2I.TRUNC.NTZ R4, R2 ;  /* 0x0000000200047305 */ /* 0x000e22000020f100 */
[----:B--2---:R-:W-:-:S07]  /*0370*/  I2FP.F32.S32 R8, R16 ;  /* 0x0000001000087245 */ /* 0x004fce0000201400 */
[----:B------:R-:W2:Y:S01]  /*0380*/  F2I.TRUNC.NTZ R17, R17 ;  /* 0x0000001100117305 */ /* 0x000ea2000020f100 */
[--C-:B------:R-:W-:Y:S01]  /*0390*/  FADD R7, R5, -R8.reuse ;  /* 0x8000000805077221 */ /* 0x100fe20000000000 */
[----:B------:R-:W-:Y:S01]  /*03a0*/  FADD R8, R3, -R8 ;  /* 0x8000000803087221 */ /* 0x000fe20000000000 */
[----:B0-----:R-:W-:-:S05]  /*03b0*/  I2FP.F32.S32 R10, R4 ;  /* 0x00000004000a7245 */ /* 0x001fca0000201400 */
[----:B------:R-:W-:Y:S01]  /*03c0*/  FADD R11, -R5, R10 ;  /* 0x0000000a050b7221 */ /* 0x000fe20000000100 */
[----:B--2---:R-:W-:Y:S02]  /*03d0*/  I2FP.F32.S32 R12, R17 ;  /* 0x00000011000c7245 */ /* 0x004fe40000201400 */
[----:B------:R-:W-:-:S03]  /*03e0*/  ISETP.GT.AND P0, PT, R17, UR17, PT ;  /* 0x0000001111007c0c */ /* 0x000fc6000bf04270 */
[----:B------:R-:W-:Y:S01]  /*03f0*/  FADD R10, -R3, R12 ;  /* 0x0000000c030a7221 */ /* 0x000fe20000000100 */
[----:B------:R-:W-:Y:S01]  /*0400*/  MOV R12, R18 ;  /* 0x00000012000c7202 */ /* 0x000fe20000000f00 */
[----:B-1----:R-:W-:Y:S08]  /*0410*/  @!P1 BRA `(.L_x_3) ;  /* 0x0000000000309947 */ /* 0x002ff00003800000 */
[----:B------:R-:W0:Y:S01]  /*0420*/  LDCU UR7, c[0x0][0x390] ;  /* 0x00007200ff0777ac */ /* 0x000e220008000800 */
[----:B------:R-:W-:Y:S01]  /*0430*/  ISETP.GE.AND P1, PT, R16, RZ, PT ;  /* 0x000000ff1000720c */ /* 0x000fe20003f26270 */
[----:B------:R-:W-:Y:S01]  /*0440*/  IMAD R5, R4, 0x3, RZ ;  /* 0x0000000304057824 */ /* 0x000fe200078e02ff */
[----:B------:R-:W1:Y:S11]  /*0450*/  LDCU.64 UR8, c[0x0][0x380] ;  /* 0x00007000ff0877ac */ /* 0x000e760008000a00 */
[----:B------:R-:W-:-:S02]  /*0460*/  @P1 IMAD R3, R16, 0x3, RZ ;  /* 0x0000000310031824 */ /* 0x000fc400078e02ff */
[----:B0-----:R-:W-:-:S05]  /*0470*/  IMAD R14, R14, UR7, RZ ;  /* 0x000000070e0e7c24 */ /* 0x001fca000f8e02ff */
[----:B-1----:R-:W-:Y:S02]  /*0480*/  @P1 IADD3 R18, P2, P3, R14, UR8, R3 ;  /* 0x000000080e121c10 */ /* 0x002fe4000fb5e003 */
[--C-:B------:R-:W-:Y:S02]  /*0490*/  IADD3 R20, P4, P5, R5, UR8, R14.reuse ;  /* 0x0000000805147c10 */ /* 0x100fe4000fd9e00e */
[----:B------:R-:W-:Y:S02]  /*04a0*/  SHF.R.S32.HI R14, RZ, 0x1f, R14 ;  /* 0x0000001fff0e7819 */ /* 0x000fe4000001140e */
[----:B------:R-:W-:Y:S02]  /*04b0*/  SHF.R.S32.HI R5, RZ, 0x1f, R5 ;  /* 0x0000001fff057819 */ /* 0x000fe40000011405 */
[----:B------:R-:W-:Y:S02]  /*04c0*/  @P1 IADD3.X R19, PT, PT, R14, UR9, RZ, P2, P3 ;  /* 0x000000090e131c10 */ /* 0x000fe400097e64ff */
[----:B------:R-:W-:-:S07]  /*04d0*/  IADD3.X R21, PT, PT, R5, UR9, R14, P4, P5 ;  /* 0x0000000905157c10 */ /* 0x000fce000a7ea40e */
.L_x_3:
[----:B------:R-:W-:Y:S05]  /*04e0*/  BSYNC.RECONVERGENT B1 ;  /* 0x0000000000017941 */ /* 0x000fea0003800200 */
.L_x_2:
[----:B------:R-:W-:Y:S01]  /*04f0*/  BSSY.RECONVERGENT B1, `(.L_x_4) ;  /* 0x000001a000017945 */ /* 0x000fe20003800200 */
[C---:B------:R-:W-:Y:S02]  /*0500*/  PRMT R14, R9.reuse, 0x7610, R14 ;  /* 0x00007610090e7816 */ /* 0x040fe4000000000e */
[----:B------:R-:W-:Y:S01]  /*0510*/  PRMT R15, R9, 0x7610, R15 ;  /* 0x00007610090f7816 */ /* 0x000fe2000000000f */
[----:B------:R-:W-:Y:S06]  /*0520*/  @P0 BRA `(.L_x_5) ;  /* 0x0000000000580947 */ /* 0x000fec0003800000 */
[----:B------:R-:W-:Y:S02]  /*0530*/  ISETP.GT.AND P0, PT, R4, UR16, PT ;  /* 0x0000001004007c0c */ /* 0x000fe4000bf04270 */
[----:B------:R-:W-:-:S11]  /*0540*/  PRMT R15, R9, 0x7610, R15 ;  /* 0x00007610090f7816 */ /* 0x000fd6000000000f */
[----:B------:R-:W0:Y:S01]  /*0550*/  @!P0 LDC R14, c[0x0][0x390] ;  /* 0x0000e400ff0e8b82 */ /* 0x000e220000000800 */
[----:B------:R-:W-:-:S07]  /*0560*/  @!P0 IMAD R4, R4, 0x3, RZ ;  /* 0x0000000304048824 */ /* 0x000fce00078e02ff */
[----:B------:R-:W1:Y:S01]  /*0570*/  @!P0 LDC.64 R2, c[0x0][0x380] ;  /* 0x0000e000ff028b82 */ /* 0x000e620000000a00 */
[----:B0-----:R-:W-:Y:S01]  /*0580*/  @!P0 IMAD R5, R17, R14, RZ ;  /* 0x0000000e11058224 */ /* 0x001fe200078e02ff */
[----:B------:R-:W-:-:S04]  /*0590*/  @!P0 SHF.R.S32.HI R14, RZ, 0x1f, R4 ;  /* 0x0000001fff0e8819 */ /* 0x000fc80000011404 */
[----:B-1----:R-:W-:Y:S02]  /*05a0*/  @!P0 IADD3 R2, P1, P2, R5, R2, R4 ;  /* 0x0000000205028210 */ /* 0x002fe40007a3e004 */
[----:B------:R-:W-:-:S04]  /*05b0*/  @!P0 SHF.R.S32.HI R4, RZ, 0x1f, R5 ;  /* 0x0000001fff048819 */ /* 0x000fc80000011405 */
[--C-:B------:R-:W-:Y:S02]  /*05c0*/  @!P0 IADD3.X R3, PT, PT, R4, R3, R14.reuse, P1, P2 ;  /* 0x0000000304038210 */ /* 0x100fe40000fe440e */
[C---:B------:R-:W-:Y:S02]  /*05d0*/  ISETP.GE.AND P2, PT, R16.reuse, RZ, PT ;  /* 0x000000ff1000720c */ /* 0x040fe40003f46270 */
[----:B------:R-:W-:Y:S01]  /*05e0*/  PRMT R14, R9, 0x7610, R14 ;  /* 0x00007610090e7816 */ /* 0x000fe2000000000e */
[----:B------:R0:W5:Y:S04]  /*05f0*/  @!P0 LDG.E.U8 R15, desc[UR4][R2.64] ;  /* 0x00000004020f8981 */ /* 0x000168000c1e1100 */
[----:B------:R0:W5:Y:S04]  /*0600*/  @!P0 LDG.E.U8 R9, desc[UR4][R2.64+0x2] ;  /* 0x0000020402098981 */ /* 0x000168000c1e1100 */
[----:B------:R0:W5:Y:S02]  /*0610*/  @!P0 LDG.E.U8 R14, desc[UR4][R2.64+0x1] ;  /* 0x00000104020e8981 */ /* 0x000164000c1e1100 */
[----:B------:R-:W1:Y:S08]  /*0620*/  @P2 LDC R22, c[0x0][0x390] ;  /* 0x0000e400ff162b82 */ /* 0x000e700000000800 */
[----:B------:R-:W2:Y:S01]  /*0630*/  @P2 LDC.64 R4, c[0x0][0x380] ;  /* 0x0000e000ff042b82 */ /* 0x000ea20000000a00 */
[----:B------:R-:W-:-:S02]  /*0640*/  @P2 IMAD R16, R16, 0x3, RZ ;  /* 0x0000000310102824 */ /* 0x000fc400078e02ff */
[----:B-1----:R-:W-:-:S05]  /*0650*/  @P2 IMAD R17, R17, R22, RZ ;  /* 0x0000001611112224 */ /* 0x002fca00078e02ff */
[----:B--2---:R-:W-:Y:S02]  /*0660*/  @P2 IADD3 R12, P0, P1, R17, R4, R16 ;  /* 0x00000004110c2210 */ /* 0x004fe4000791e010 */
[----:B------:R-:W-:-:S04]  /*0670*/  @P2 SHF.R.S32.HI R4, RZ, 0x1f, R17 ;  /* 0x0000001fff042819 */ /* 0x000fc80000011411 */
[----:B0-----:R-:W-:-:S07]  /*0680*/  @P2 IADD3.X R13, PT, PT, R4, R5, RZ, P0, P1 ;  /* 0x00000005040d2210 */ /* 0x001fce00007e24ff */
.L_x_5:
[----:B------:R-:W-:Y:S05]  /*0690*/  BSYNC.RECONVERGENT B1 ;  /* 0x0000000000017941 */ /* 0x000fea0003800200 */
.L_x_4:
[----:B------:R-:W-:Y:S02]  /*06a0*/  IMAD.MOV.U32 R2, RZ, RZ, R20 ;  /* 0x000000ffff027224 */ /* 0x000fe400078e0014 */
[----:B------:R-:W-:Y:S01]  /*06b0*/  IMAD.MOV.U32 R3, RZ, RZ, R21 ;  /* 0x000000ffff037224 */ /* 0x000fe200078e0015 */
[----:B------:R-:W-:Y:S01]  /*06c0*/  MOV R4, R18 ;  /* 0x0000001200047202 */ /* 0x000fe20000000f00 */
[----:B------:R-:W-:Y:S01]  /*06d0*/  IMAD.MOV.U32 R5, RZ, RZ, R19 ;  /* 0x000000ffff057224 */ /* 0x000fe200078e0013 */
[----:B------:R-:W2:Y:S04]  /*06e0*/  LD.E.U8 R17, desc[UR4][R12.64] ;  /* 0x000000040c117980 */ /* 0x000ea8000c101100 */
[----:B------:R-:W3:Y:S04]  /*06f0*/  LD.E.U8 R24, desc[UR4][R2.64] ;  /* 0x0000000402187980 */ /* 0x000ee8000c101100 */
[----:B------:R-:W4:Y:S04]  /*0700*/  LD.E.U8 R21, desc[UR4][R4.64] ;  /* 0x0000000404157980 */ /* 0x000f28000c101100 */
[----:B------:R-:W2:Y:S04]  /*0710*/  LD.E.U8 R16, desc[UR4][R2.64+0x1] ;  /* 0x0000010402107980 */ /* 0x000ea8000c101100 */
[----:B------:R-:W2:Y:S04]  /*0720*/  LD.E.U8 R18, desc[UR4][R4.64+0x1] ;  /* 0x0000010404127980 */ /* 0x000ea8000c101100 */
[----:B------:R0:W2:Y:S04]  /*0730*/  LD.E.U8 R19, desc[UR4][R2.64+0x2] ;  /* 0x0000020402137980 */ /* 0x0000a8000c101100 */
[----:B------:R-:W2:Y:S04]  /*0740*/  LD.E.U8 R22, desc[UR4][R4.64+0x2] ;  /* 0x0000020404167980 */ /* 0x000ea8000c101100 */
[----:B------:R-:W2:Y:S04]  /*0750*/  LD.E.U8 R20, desc[UR4][R12.64+0x1] ;  /* 0x000001040c147980 */ /* 0x000ea8000c101100 */
[----:B------:R-:W2:Y:S01]  /*0760*/  LD.E.U8 R23, desc[UR4][R12.64+0x2] ;  /* 0x000002040c177980 */ /* 0x000ea2000c101100 */
[----:B-----5:R-:W1:Y:S08]  /*0770*/  I2F.U16 R15, R15 ;  /* 0x0000000f000f7306 */ /* 0x020e700000101000 */
[----:B------:R-:W1:Y:S08]  /*0780*/  I2F.U16 R14, R14 ;  /* 0x0000000e000e7306 */ /* 0x000e700000101000 */
[----:B------:R-:W1:Y:S01]  /*0790*/  I2F.U16 R9, R9 ;  /* 0x0000000900097306 */ /* 0x000e620000101000 */
[----:B---3--:R-:W-:Y:S01]  /*07a0*/  I2FP.F32.U32 R25, R24 ;  /* 0x0000001800197245 */ /* 0x008fe20000201000 */
[-C--:B------:R-:W-:Y:S01]  /*07b0*/  FMUL R24, R7, R10.reuse ;  /* 0x0000000a07187220 */ /* 0x080fe20000400000 */
[----:B------:R-:W-:Y:S01]  /*07c0*/  FMUL R10, R11, R10 ;  /* 0x0000000a0b0a7220 */ /* 0x000fe20000400000 */
[----:B----4-:R-:W-:-:S02]  /*07d0*/  I2FP.F32.U32 R21, R21 ;  /* 0x0000001500157245 */ /* 0x010fc40000201000 */
[----:B------:R-:W-:-:S04]  /*07e0*/  FMUL R25, R24, R25 ;  /* 0x0000001918197220 */ /* 0x000fc80000400000 */
[----:B------:R-:W-:Y:S01]  /*07f0*/  FFMA R26, R10, R21, R25 ;  /* 0x000000150a1a7223 */ /* 0x000fe20000000019 */
[----:B--2---:R-:W-:Y:S02]  /*0800*/  I2FP.F32.U32 R21, R16 ;  /* 0x0000001000157245 */ /* 0x004fe40000201000 */
[----:B0-----:R-:W-:-:S03]  /*0810*/  I2FP.F32.U32 R3, R18 ;  /* 0x0000001200037245 */ /* 0x001fc60000201000 */
[----:B------:R-:W-:Y:S01]  /*0820*/  FMUL R21, R24, R21 ;  /* 0x0000001518157220 */ /* 0x000fe20000400000 */
[----:B------:R-:W-:-:S03]  /*0830*/  I2FP.F32.U32 R19, R19 ;  /* 0x0000001300137245 */ /* 0x000fc60000201000 */
[----:B------:R-:W-:Y:S01]  /*0840*/  FFMA R2, R10, R3, R21 ;  /* 0x000000030a027223 */ /* 0x000fe20000000015 */
[----:B------:R-:W-:Y:S01]  /*0850*/  I2FP.F32.U32 R3, R22 ;  /* 0x0000001600037245 */ /* 0x000fe20000201000 */
[----:B------:R-:W-:Y:S01]  /*0860*/  FMUL R19, R24, R19 ;  /* 0x0000001318137220 */ /* 0x000fe20000400000 */
[----:B------:R-:W-:Y:S01]  /*0870*/  I2FP.F32.U32 R17, R17 ;  /* 0x0000001100117245 */ /* 0x000fe20000201000 */
[----:B------:R-:W-:Y:S01]  /*0880*/  FMUL R11, R8, R11 ;  /* 0x0000000b080b7220 */ /* 0x000fe20000400000 */
[----:B------:R-:W-:Y:S01]  /*0890*/  I2FP.F32.U32 R20, R20 ;  /* 0x0000001400147245 */ /* 0x000fe20000201000 */
[----:B------:R-:W-:Y:S01]  /*08a0*/  FFMA R10, R10, R3, R19 ;  /* 0x000000030a0a7223 */ /* 0x000fe20000000013 */
[----:B------:R-:W-:Y:S01]  /*08b0*/  I2FP.F32.U32 R23, R23 ;  /* 0x0000001700177245 */ /* 0x000fe20000201000 */
[----:B------:R-:W-:Y:S01]  /*08c0*/  FMUL R7, R7, R8 ;  /* 0x0000000807077220 */ /* 0x000fe20000400000 */
[C---:B------:R-:W-:Y:S01]  /*08d0*/  FFMA R26, R11.reuse, R17, R26 ;  /* 0x000000110b1a7223 */ /* 0x040fe2000000001a */
[----:B------:R-:W-:-:S02]  /*08e0*/  FFMA R2, R11, R20, R2 ;  /* 0x000000140b027223 */ /* 0x000fc40000000002 */
[----:B------:R-:W-:Y:S01]  /*08f0*/  FFMA R10, R11, R23, R10 ;  /* 0x000000170b0a7223 */ /* 0x000fe2000000000a */
[C---:B-1----:R-:W-:Y:S01]  /*0900*/  FFMA R15, R7.reuse, R15, R26 ;  /* 0x0000000f070f7223 */ /* 0x042fe2000000001a */
[C---:B------:R-:W-:Y:S02]  /*0910*/  FFMA R2, R7.reuse, R14, R2 ;  /* 0x0000000e07027223 */ /* 0x040fe40000000002 */
[----:B------:R-:W-:Y:S01]  /*0920*/  FFMA R9, R7, R9, R10 ;  /* 0x0000000907097223 */ /* 0x000fe2000000000a */
[----:B------:R-:W-:Y:S01]  /*0930*/  FADD R15, R15, 0.5 ;  /* 0x3f0000000f0f7421 */ /* 0x000fe20000000000 */
[----:B------:R-:W-:Y:S02]  /*0940*/  FADD R2, R2, 0.5 ;  /* 0x3f00000002027421 */ /* 0x000fe40000000000 */
[----:B------:R-:W-:-:S03]  /*0950*/  FADD R3, R9, 0.5 ;  /* 0x3f00000009037421 */ /* 0x000fc60000000000 */
[----:B------:R-:W0:Y:S08]  /*0960*/  F2I.U32.FLOOR.NTZ R15, R15 ;  /* 0x0000000f000f7305 */ /* 0x000e300000207000 */
[----:B------:R-:W1:Y:S08]  /*0970*/  F2I.U32.FLOOR.NTZ R2, R2 ;  /* 0x0000000200027305 */ /* 0x000e700000207000 */
[----:B------:R-:W2:Y:S01]  /*0980*/  F2I.U32.FLOOR.NTZ R3, R3 ;  /* 0x0000000300037305 */ /* 0x000ea20000207000 */
[----:B0-----:R-:W-:-:S02]  /*0990*/  PRMT R4, R15, 0x7610, R4 ;  /* 0x000076100f047816 */ /* 0x001fc40000000004 */
[----:B-1----:R-:W-:Y:S02]  /*09a0*/  PRMT R7, R2, 0x7610, R7 ;  /* 0x0000761002077816 */ /* 0x002fe40000000007 */
[----:B--2---:R-:W-:-:S07]  /*09b0*/  PRMT R9, R3, 0x7610, R9 ;  /* 0x0000761003097816 */ /* 0x004fce0000000009 */
.L_x_1:
[----:B------:R-:W-:Y:S05]  /*09c0*/  BSYNC.RECONVERGENT B0 ;  /* 0x0000000000007941 */ /* 0x000fea0003800200 */
.L_x_0:
[----:B------:R-:W0:Y:S01]  /*09d0*/  LDCU UR7, c[0x0][0x3a8] ;  /* 0x00007500ff0777ac */ /* 0x000e220008000800 */
[----:B------:R-:W-:Y:S01]  /*09e0*/  IMAD R3, R6, 0x3, RZ ;  /* 0x0000000306037824 */ /* 0x000fe200078e02ff */
[----:B------:R-:W1:Y:S04]  /*09f0*/  LDCU.64 UR8, c[0x0][0x398] ;  /* 0x00007300ff0877ac */ /* 0x000e680008000a00 */
[----:B------:R-:W-:Y:S01]  /*0a00*/  SHF.R.S32.HI R5, RZ, 0x1f, R3 ;  /* 0x0000001fff057819 */ /* 0x000fe20000011403 */
[----:B0-----:R-:W-:-:S05]  /*0a10*/  IMAD R0, R0, UR7, RZ ;  /* 0x0000000700007c24 */ /* 0x001fca000f8e02ff */
[----:B-1----:R-:W-:Y:S02]  /*0a20*/  IADD3 R2, P0, P1, R0, UR8, R3 ;  /* 0x0000000800027c10 */ /* 0x002fe4000f91e003 */
[----:B------:R-:W-:-:S04]  /*0a30*/  SHF.R.S32.HI R0, RZ, 0x1f, R0 ;  /* 0x0000001fff007819 */ /* 0x000fc80000011400 */
[----:B------:R-:W-:-:S05]  /*0a40*/  IADD3.X R3, PT, PT, R0, UR9, R5, P0, P1 ;  /* 0x0000000900037c10 */ /* 0x000fca00087e2405 */
[----:B------:R-:W-:Y:S04]  /*0a50*/  STG.E.U8 desc[UR4][R2.64+0x2], R9 ;  /* 0x0000020902007986 */ /* 0x000fe8000c101104 */
[----:B------:R-:W-:Y:S04]  /*0a60*/  STG.E.U8 desc[UR4][R2.64], R4 ;  /* 0x0000000402007986 */ /* 0x000fe8000c101104 */
[----:B------:R-:W-:Y:S01]  /*0a70*/  STG.E.U8 desc[UR4][R2.64+0x1], R7 ;  /* 0x0000010702007986 */ /* 0x000fe2000c101104 */
[----:B------:R-:W-:Y:S05]  /*0a80*/  EXIT ;  /* 0x000000000000794d */ /* 0x000fea0003800000 */
.L_x_6:
[----:B------:R-:W-:-:S00]  /*0a90*/  BRA `(.L_x_6) ;  /* 0xfffffffc00fc7947 */ /* 0x000fc0000383ffff */
[----:B------:R-:W-:-:S00]  /*0aa0*/  NOP ;  /* 0x0000000000007918 */ /* 0x000fc00000000000 */
        /* <DEDUP_REMOVED lines=13> */
.L_x_7:


//--------------------- .nv.shared.reserved.0     --------------------------
	.section	.nv.shared.reserved.0,"aw",@nobits
	.weak		__nv_reservedSMEM_offset_0_alias
	.size		__nv_reservedSMEM_offset_0_alias, 0, 64
	.other		__nv_reservedSMEM_offset_0_alias,@"STO_CUDA_RESERVED_SHARED STV_DEFAULT"
__nv_reservedSMEM_offset_0_alias:
	.zero		0
	.zero		64


//--------------------- .nv.constant0._Z17warpaffine_kernelPhiiiS_iiih6affine --------------------------
	.section	.nv.constant0._Z17warpaffine_kernelPhiiiS_iiih6affine,"a",@progbits
	.sectionflags	@""
	.align	4
.nv.constant0._Z17warpaffine_kernelPhiiiS_iiih6affine:
	.zero		992


//--------------------- SYMBOLS --------------------------

	.type		.nv.reservedSmem.offset0,@object
	.size		.nv.reservedSmem.offset0,0x4
